//
// Generated by NVIDIA NVVM Compiler
//
// Compiler Build ID: CL-36424714
// Cuda compilation tools, release 13.0, V13.0.88
// Based on NVVM 20.0.0
//

.version 9.0
.target sm_100
.address_size 64

	// .globl	_Z17vector_add_kernelPKfS0_Pfi

.visible .entry _Z17vector_add_kernelPKfS0_Pfi(
	.param .u64 .ptr .align 1 _Z17vector_add_kernelPKfS0_Pfi_param_0,
	.param .u64 .ptr .align 1 _Z17vector_add_kernelPKfS0_Pfi_param_1,
	.param .u64 .ptr .align 1 _Z17vector_add_kernelPKfS0_Pfi_param_2,
	.param .u32 _Z17vector_add_kernelPKfS0_Pfi_param_3
)
{
	.reg .pred 	%p<2>;
	.reg .b32 	%r<6>;
	.reg .b32 	%f<4>;
	.reg .b64 	%rd<11>;

	ld.param.u64 	%rd1, [_Z17vector_add_kernelPKfS0_Pfi_param_0];
	ld.param.u64 	%rd2, [_Z17vector_add_kernelPKfS0_Pfi_param_1];
	ld.param.u64 	%rd3, [_Z17vector_add_kernelPKfS0_Pfi_param_2];
	ld.param.u32 	%r2, [_Z17vector_add_kernelPKfS0_Pfi_param_3];
	mov.u32 	%r3, %ctaid.x;
	mov.u32 	%r4, %ntid.x;
	mov.u32 	%r5, %tid.x;
	mad.lo.s32 	%r1, %r3, %r4, %r5;
	setp.ge.s32 	%p1, %r1, %r2;
	@%p1 bra 	$L__BB0_2;
	cvta.to.global.u64 	%rd4, %rd1;
	cvta.to.global.u64 	%rd5, %rd2;
	cvta.to.global.u64 	%rd6, %rd3;
	mul.wide.s32 	%rd7, %r1, 4;
	add.s64 	%rd8, %rd4, %rd7;
	ld.global.nc.f32 	%f1, [%rd8];
	add.s64 	%rd9, %rd5, %rd7;
	ld.global.nc.f32 	%f2, [%rd9];
	add.f32 	%f3, %f1, %f2;
	add.s64 	%rd10, %rd6, %rd7;
	st.global.f32 	[%rd10], %f3;
$L__BB0_2:
	ret;

}


// ===== COMPILED SASS (sm_100) =====

	.target	sm_100

	.elftype	@"ET_EXEC"


//--------------------- .note.nv.tkinfo           --------------------------
	.section	.note.nv.tkinfo,"",@"SHT_NOTE"
	.sectionflags	@"SHF_NOTE_NV_TKINFO"
	.tkinfo
        /*0018*/ 	.word	0x00000002
        /*0030*/ 	.string	""
        /*0030*/ 	.string	"ptxas"
        /*0030*/ 	.string	"Cuda compilation tools, release 13.0, V13.0.88"
        /*0030*/ 	.string	"Build cuda_13.0.r13.0/compiler.36424714_0"
        /*0030*/ 	.string	"-arch sm_100 -m 64 "



//--------------------- .note.nv.cuinfo           --------------------------
	.section	.note.nv.cuinfo,"",@"SHT_NOTE"
	.sectionflags	@"SHF_NOTE_NV_CUINFO"
        /*0018*/ 	.short	0x0002
        /*001a*/ 	.short	0x0064
        /*001c*/ 	.short	0x0082
	.zero		2


//--------------------- .nv.info                  --------------------------
	.section	.nv.info,"",@"SHT_CUDA_INFO"
	.align	4


	//----- nvinfo : EIATTR_REGCOUNT
	.align		4
        /*0000*/ 	.byte	0x04, 0x2f
        /*0002*/ 	.short	(.L_1 - .L_0)
	.align		4
.L_0:
        /*0004*/ 	.word	index@(_Z17vector_add_kernelPKfS0_Pfi)
        /*0008*/ 	.word	0x0000000c


	//----- nvinfo : EIATTR_FRAME_SIZE
	.align		4
.L_1:
        /*000c*/ 	.byte	0x04, 0x11
        /*000e*/ 	.short	(.L_3 - .L_2)
	.align		4
.L_2:
        /*0010*/ 	.word	index@(_Z17vector_add_kernelPKfS0_Pfi)
        /*0014*/ 	.word	0x00000000


	//----- nvinfo : EIATTR_MIN_STACK_SIZE
	.align		4
.L_3:
        /*0018*/ 	.byte	0x04, 0x12
        /*001a*/ 	.short	(.L_5 - .L_4)
	.align		4
.L_4:
        /*001c*/ 	.word	index@(_Z17vector_add_kernelPKfS0_Pfi)
        /*0020*/ 	.word	0x00000000
.L_5:


//--------------------- .nv.compat                --------------------------
	.section	.nv.compat,"",@"SHT_CUDA_COMPAT_INFO"
	.align	4
        /*0000*/ 	.byte	0x02, 0x09, 0x00, 0x00, 0x02, 0x02, 0x01, 0x00, 0x02, 0x05, 0x05, 0x00, 0x03, 0x07, 0x01, 0x01
        /*0010*/ 	.byte	0x02, 0x03, 0x00, 0x00, 0x02, 0x06, 0x01, 0x00, 0x04, 0x0b, 0x08, 0x00, 0x09, 0x00, 0x00, 0x00
        /*0020*/ 	.byte	0x00, 0x00, 0x00, 0x00


//--------------------- .nv.info._Z17vector_add_kernelPKfS0_Pfi --------------------------
	.section	.nv.info._Z17vector_add_kernelPKfS0_Pfi,"",@"SHT_CUDA_INFO"
	.sectionflags	@""
	.align	4


	//----- nvinfo : EIATTR_CUDA_API_VERSION
	.align		4
        /*0000*/ 	.byte	0x04, 0x37
        /*0002*/ 	.short	(.L_7 - .L_6)
.L_6:
        /*0004*/ 	.word	0x00000082


	//----- nvinfo : EIATTR_KPARAM_INFO
	.align		4
.L_7:
        /*0008*/ 	.byte	0x04, 0x17
        /*000a*/ 	.short	(.L_9 - .L_8)
.L_8:
        /*000c*/ 	.word	0x00000000
        /*0010*/ 	.short	0x0003
        /*0012*/ 	.short	0x0018
        /*0014*/ 	.byte	0x00, 0xf0, 0x11, 0x00


	//----- nvinfo : EIATTR_KPARAM_INFO
	.align		4
.L_9:
        /*0018*/ 	.byte	0x04, 0x17
        /*001a*/ 	.short	(.L_11 - .L_10)
.L_10:
        /*001c*/ 	.word	0x00000000
        /*0020*/ 	.short	0x0002
        /*0022*/ 	.short	0x0010
        /*0024*/ 	.byte	0x00, 0xf5, 0x21, 0x00


	//----- nvinfo : EIATTR_KPARAM_INFO
	.align		4
.L_11:
        /*0028*/ 	.byte	0x04, 0x17
        /*002a*/ 	.short	(.L_13 - .L_12)
.L_12:
        /*002c*/ 	.word	0x00000000
        /*0030*/ 	.short	0x0001
        /*0032*/ 	.short	0x0008
        /*0034*/ 	.byte	0x00, 0xf5, 0x21, 0x00


	//----- nvinfo : EIATTR_KPARAM_INFO
	.align		4
.L_13:
        /*0038*/ 	.byte	0x04, 0x17
        /*003a*/ 	.short	(.L_15 - .L_14)
.L_14:
        /*003c*/ 	.word	0x00000000
        /*0040*/ 	.short	0x0000
        /*0042*/ 	.short	0x0000
        /*0044*/ 	.byte	0x00, 0xf5, 0x21, 0x00


	//----- nvinfo : EIATTR_SPARSE_MMA_MASK
	.align		4
.L_15:
        /*0048*/ 	.byte	0x03, 0x50
        /*004a*/ 	.short	0x0000


	//----- nvinfo : EIATTR_MAXREG_COUNT
	.align		4
        /*004c*/ 	.byte	0x03, 0x1b
        /*004e*/ 	.short	0x00ff


	//----- nvinfo : EIATTR_MERCURY_ISA_VERSION
	.align		4
        /*0050*/ 	.byte	0x03, 0x5f
        /*0052*/ 	.short	0x0101


	//----- nvinfo : EIATTR_VRC_CTA_INIT_COUNT
	.align		4
        /*0054*/ 	.byte	0x02, 0x4a
	.zero		1
	.zero		1


	//----- nvinfo : EIATTR_EXIT_INSTR_OFFSETS
	.align		4
        /*0058*/ 	.byte	0x04, 0x1c
        /*005a*/ 	.short	(.L_17 - .L_16)


	//   ....[0]....
.L_16:
        /*005c*/ 	.word	0x00000070


	//   ....[1]....
        /*0060*/ 	.word	0x00000130


	//----- nvinfo : EIATTR_CBANK_PARAM_SIZE
	.align		4
.L_17:
        /*0064*/ 	.byte	0x03, 0x19
        /*0066*/ 	.short	0x001c


	//----- nvinfo : EIATTR_PARAM_CBANK
	.align		4
        /*0068*/ 	.byte	0x04, 0x0a
        /*006a*/ 	.short	(.L_19 - .L_18)
	.align		4
.L_18:
        /*006c*/ 	.word	index@(.nv.constant0._Z17vector_add_kernelPKfS0_Pfi)
        /*0070*/ 	.short	0x0380
        /*0072*/ 	.short	0x001c


	//----- nvinfo : EIATTR_SW_WAR
	.align		4
.L_19:
        /*0074*/ 	.byte	0x04, 0x36
        /*0076*/ 	.short	(.L_21 - .L_20)
.L_20:
        /*0078*/ 	.word	0x00000008
.L_21:


//--------------------- .nv.callgraph             --------------------------
	.section	.nv.callgraph,"",@"SHT_CUDA_CALLGRAPH"
	.align	4
	.sectionentsize	8
	.align		4
        /*0000*/ 	.word	0x00000000
	.align		4
        /*0004*/ 	.word	0xffffffff
	.align		4
        /*0008*/ 	.word	0x00000000
	.align		4
        /*000c*/ 	.word	0xfffffffe
	.align		4
        /*0010*/ 	.word	0x00000000
	.align		4
        /*0014*/ 	.word	0xfffffffd
	.align		4
        /*0018*/ 	.word	0x00000000
	.align		4
        /*001c*/ 	.word	0xfffffffc


//--------------------- .text._Z17vector_add_kernelPKfS0_Pfi --------------------------
	.section	.text._Z17vector_add_kernelPKfS0_Pfi,"ax",@progbits
	.align	128
        .global         _Z17vector_add_kernelPKfS0_Pfi
        .type           _Z17vector_add_kernelPKfS0_Pfi,@function
        .size           _Z17vector_add_kernelPKfS0_Pfi,(.L_x_1 - _Z17vector_add_kernelPKfS0_Pfi)
        .other          _Z17vector_add_kernelPKfS0_Pfi,@"STO_CUDA_ENTRY STV_DEFAULT"
_Z17vector_add_kernelPKfS0_Pfi:
.text._Z17vector_add_kernelPKfS0_Pfi:
[----:B------:R-:W-:Y:S01]  /*0000*/  LDC R1, c[0x0][0x37c] ;  /* 0x0000df00ff017b82 */ /* 0x000fe20000000800 */
[----:B------:R-:W0:Y:S07]  /*0010*/  S2R R0, SR_TID.X ;  /* 0x0000000000007919 */ /* 0x000e2e0000002100 */
[----:B------:R-:W0:Y:S01]  /*0020*/  S2UR UR4, SR_CTAID.X ;  /* 0x00000000000479c3 */ /* 0x000e220000002500 */
[----:B------:R-:W1:Y:S07]  /*0030*/  LDCU UR5, c[0x0][0x398] ;  /* 0x00007300ff0577ac */ /* 0x000e6e0008000800 */
[----:B------:R-:W0:Y:S02]  /*0040*/  LDC R9, c[0x0][0x360] ;  /* 0x0000d800ff097b82 */ /* 0x000e240000000800 */
[----:B0-----:R-:W-:-:S05]  /*0050*/  IMAD R9, R9, UR4, R0 ;  /* 0x0000000409097c24 */ /* 0x001fca000f8e0200 */
[----:B-1----:R-:W-:-:S13]  /*0060*/  ISETP.GE.AND P0, PT, R9, UR5, PT ;  /* 0x0000000509007c0c */ /* 0x002fda000bf06270 */
[----:B------:R-:W-:Y:S05]  /*0070*/  @P0 EXIT ;  /* 0x000000000000094d */ /* 0x000fea0003800000 */
[----:B------:R-:W0:Y:S01]  /*0080*/  LDC.64 R2, c[0x0][0x380] ;  /* 0x0000e000ff027b82 */ /* 0x000e220000000a00 */
[----:B------:R-:W1:Y:S07]  /*0090*/  LDCU.64 UR4, c[0x0][0x358] ;  /* 0x00006b00ff0477ac */ /* 0x000e6e0008000a00 */
[----:B------:R-:W2:Y:S08]  /*00a0*/  LDC.64 R4, c[0x0][0x388] ;  /* 0x0000e200ff047b82 */ /* 0x000eb00000000a00 */
[----:B------:R-:W3:Y:S01]  /*00b0*/  LDC.64 R6, c[0x0][0x390] ;  /* 0x0000e400ff067b82 */ /* 0x000ee20000000a00 */
[----:B0-----:R-:W-:-:S06]  /*00c0*/  IMAD.WIDE R2, R9, 0x4, R2 ;  /* 0x0000000409027825 */ /* 0x001fcc00078e0202 */
[----:B-1----:R-:W4:Y:S01]  /*00d0*/  LDG.E.CONSTANT R2, desc[UR4][R2.64] ;  /* 0x0000000402027981 */ /* 0x002f22000c1e9900 */
[----:B--2---:R-:W-:-:S06]  /*00e0*/  IMAD.WIDE R4, R9, 0x4, R4 ;  /* 0x0000000409047825 */ /* 0x004fcc00078e0204 */
[----:B------:R-:W4:Y:S01]  /*00f0*/  LDG.E.CONSTANT R5, desc[UR4][R4.64] ;  /* 0x0000000404057981 */ /* 0x000f22000c1e9900 */
[----:B---3--:R-:W-:-:S04]  /*0100*/  IMAD.WIDE R6, R9, 0x4, R6 ;  /* 0x0000000409067825 */ /* 0x008fc800078e0206 */
[----:B----4-:R-:W-:-:S05]  /*0110*/  FADD R9, R2, R5 ;  /* 0x0000000502097221 */ /* 0x010fca0000000000 */
[----:B------:R-:W-:Y:S01]  /*0120*/  STG.E desc[UR4][R6.64], R9 ;  /* 0x0000000906007986 */ /* 0x000fe2000c101904 */
[----:B------:R-:W-:Y:S05]  /*0130*/  EXIT ;  /* 0x000000000000794d */ /* 0x000fea0003800000 */
.L_x_0:
[----:B------:R-:W-:-:S00]  /*0140*/  BRA `(.L_x_0) ;  /* 0xfffffffc00fc7947 */ /* 0x000fc0000383ffff */
[----:B------:R-:W-:-:S00]  /*0150*/  NOP ;  /* 0x0000000000007918 */ /* 0x000fc00000000000 */
        /* <DEDUP_REMOVED lines=10> */
.L_x_1:


//--------------------- .nv.shared.reserved.0     --------------------------
	.section	.nv.shared.reserved.0,"aw",@nobits
	.weak		__nv_reservedSMEM_offset_0_alias
	.size		__nv_reservedSMEM_offset_0_alias, 0, 64
	.other		__nv_reservedSMEM_offset_0_alias,@"STO_CUDA_RESERVED_SHARED STV_DEFAULT"
__nv_reservedSMEM_offset_0_alias:
	.zero		0
	.zero		64


//--------------------- .nv.constant0._Z17vector_add_kernelPKfS0_Pfi --------------------------
	.section	.nv.constant0._Z17vector_add_kernelPKfS0_Pfi,"a",@progbits
	.sectionflags	@""
	.align	4
.nv.constant0._Z17vector_add_kernelPKfS0_Pfi:
	.zero		924


//--------------------- SYMBOLS --------------------------

	.type		.nv.reservedSmem.offset0,@object
	.size		.nv.reservedSmem.offset0,0x4
